	.headerflags	@"EF_CUDA_TEXMODE_UNIFIED EF_CUDA_64BIT_ADDRESS EF_CUDA_ACCELERATORS EF_CUDA_SM90 EF_CUDA_VIRTUAL_SM(EF_CUDA_SM90)"
	.elftype	@"ET_EXEC"


//--------------------- .nv.info                  --------------------------
	.section	.nv.info,"",@"SHT_CUDA_INFO"
	.align	4


	//----- nvinfo : EIATTR_REGCOUNT
	.align		4
        /*0000*/ 	.byte	0x04, 0x2f
        /*0002*/ 	.short	(.L_3 - .L_2)
	.align		4
.L_2:
        /*0004*/ 	.word	index@(triton_poi_fused__native_batch_norm_legit_no_training_convolution_relu_0)
        /*0008*/ 	.word	0x00000038


	//----- nvinfo : EIATTR_MIN_STACK_SIZE
	.align		4
.L_3:
        /*000c*/ 	.byte	0x04, 0x12
        /*000e*/ 	.short	(.L_5 - .L_4)
	.align		4
.L_4:
        /*0010*/ 	.word	index@(triton_poi_fused__native_batch_norm_legit_no_training_convolution_relu_0)
        /*0014*/ 	.word	0x00000000


	//----- nvinfo : EIATTR_FRAME_SIZE
	.align		4
.L_5:
        /*0018*/ 	.byte	0x04, 0x11
        /*001a*/ 	.short	(.L_7 - .L_6)
	.align		4
.L_6:
        /*001c*/ 	.word	index@(triton_poi_fused__native_batch_norm_legit_no_training_convolution_relu_0)
        /*0020*/ 	.word	0x00000000


	//----- nvinfo : EIATTR_MIN_STACK_SIZE
	.align		4
.L_7:
        /*0024*/ 	.byte	0x04, 0x12
        /*0026*/ 	.short	(.L_9 - .L_8)
	.align		4
.L_8:
        /*0028*/ 	.word	index@(triton_poi_fused__native_batch_norm_legit_no_training_convolution_relu_0)
        /*002c*/ 	.word	0x00000000
.L_9:


//--------------------- .nv.info.triton_poi_fused__native_batch_norm_legit_no_training_convolution_relu_0 --------------------------
	.section	.nv.info.triton_poi_fused__native_batch_norm_legit_no_training_convolution_relu_0,"",@"SHT_CUDA_INFO"
	.sectionflags	@""
	.align	4


	//----- nvinfo : EIATTR_CUDA_API_VERSION
	.align		4
        /*0000*/ 	.byte	0x04, 0x37
        /*0002*/ 	.short	(.L_11 - .L_10)
.L_10:
        /*0004*/ 	.word	0x0000007c


	//----- nvinfo : EIATTR_KPARAM_INFO
	.align		4
.L_11:
        /*0008*/ 	.byte	0x04, 0x17
        /*000a*/ 	.short	(.L_13 - .L_12)
.L_12:
        /*000c*/ 	.word	0x00000000
        /*0010*/ 	.short	0x0007
        /*0012*/ 	.short	0x0038
        /*0014*/ 	.byte	0x00, 0xf0, 0x11, 0x00


	//----- nvinfo : EIATTR_KPARAM_INFO
	.align		4
.L_13:
        /*0018*/ 	.byte	0x04, 0x17
        /*001a*/ 	.short	(.L_15 - .L_14)
.L_14:
        /*001c*/ 	.word	0x00000000
        /*0020*/ 	.short	0x0006
        /*0022*/ 	.short	0x0030
        /*0024*/ 	.byte	0x00, 0xf4, 0x21, 0x00


	//----- nvinfo : EIATTR_KPARAM_INFO
	.align		4
.L_15:
        /*0028*/ 	.byte	0x04, 0x17
        /*002a*/ 	.short	(.L_17 - .L_16)
.L_16:
        /*002c*/ 	.word	0x00000000
        /*0030*/ 	.short	0x0005
        /*0032*/ 	.short	0x0028
        /*0034*/ 	.byte	0x00, 0xf4, 0x21, 0x00


	//----- nvinfo : EIATTR_KPARAM_INFO
	.align		4
.L_17:
        /*0038*/ 	.byte	0x04, 0x17
        /*003a*/ 	.short	(.L_19 - .L_18)
.L_18:
        /*003c*/ 	.word	0x00000000
        /*0040*/ 	.short	0x0004
        /*0042*/ 	.short	0x0020
        /*0044*/ 	.byte	0x00, 0xf4, 0x21, 0x00


	//----- nvinfo : EIATTR_KPARAM_INFO
	.align		4
.L_19:
        /*0048*/ 	.byte	0x04, 0x17
        /*004a*/ 	.short	(.L_21 - .L_20)
.L_20:
        /*004c*/ 	.word	0x00000000
        /*0050*/ 	.short	0x0003
        /*0052*/ 	.short	0x0018
        /*0054*/ 	.byte	0x00, 0xf4, 0x21, 0x00


	//----- nvinfo : EIATTR_KPARAM_INFO
	.align		4
.L_21:
        /*0058*/ 	.byte	0x04, 0x17
        /*005a*/ 	.short	(.L_23 - .L_22)
.L_22:
        /*005c*/ 	.word	0x00000000
        /*0060*/ 	.short	0x0002
        /*0062*/ 	.short	0x0010
        /*0064*/ 	.byte	0x00, 0xf4, 0x21, 0x00


	//----- nvinfo : EIATTR_KPARAM_INFO
	.align		4
.L_23:
        /*0068*/ 	.byte	0x04, 0x17
        /*006a*/ 	.short	(.L_25 - .L_24)
.L_24:
        /*006c*/ 	.word	0x00000000
        /*0070*/ 	.short	0x0001
        /*0072*/ 	.short	0x0008
        /*0074*/ 	.byte	0x00, 0xf4, 0x21, 0x00


	//----- nvinfo : EIATTR_KPARAM_INFO
	.align		4
.L_25:
        /*0078*/ 	.byte	0x04, 0x17
        /*007a*/ 	.short	(.L_27 - .L_26)
.L_26:
        /*007c*/ 	.word	0x00000000
        /*0080*/ 	.short	0x0000
        /*0082*/ 	.short	0x0000
        /*0084*/ 	.byte	0x00, 0xf4, 0x21, 0x00


	//----- nvinfo : EIATTR_SPARSE_MMA_MASK
	.align		4
.L_27:
        /*0088*/ 	.byte	0x03, 0x50
        /*008a*/ 	.short	0x0000


	//----- nvinfo : EIATTR_MAXREG_COUNT
	.align		4
        /*008c*/ 	.byte	0x03, 0x1b
        /*008e*/ 	.short	0x00ff


	//----- nvinfo : EIATTR_EXIT_INSTR_OFFSETS
	.align		4
        /*0090*/ 	.byte	0x04, 0x1c
        /*0092*/ 	.short	(.L_29 - .L_28)


	//   ....[0]....
.L_28:
        /*0094*/ 	.word	0x00001260


	//----- nvinfo : EIATTR_REQNTID
	.align		4
.L_29:
        /*0098*/ 	.byte	0x04, 0x10
        /*009a*/ 	.short	(.L_31 - .L_30)
.L_30:
        /*009c*/ 	.word	0x00000080
        /*00a0*/ 	.word	0x00000001
        /*00a4*/ 	.word	0x00000001


	//----- nvinfo : EIATTR_CBANK_PARAM_SIZE
	.align		4
.L_31:
        /*00a8*/ 	.byte	0x03, 0x19
        /*00aa*/ 	.short	0x003c


	//----- nvinfo : EIATTR_PARAM_CBANK
	.align		4
        /*00ac*/ 	.byte	0x04, 0x0a
        /*00ae*/ 	.short	(.L_33 - .L_32)
	.align		4
.L_32:
        /*00b0*/ 	.word	index@(.nv.constant0.triton_poi_fused__native_batch_norm_legit_no_training_convolution_relu_0)
        /*00b4*/ 	.short	0x0210
        /*00b6*/ 	.short	0x003c


	//----- nvinfo : EIATTR_SW_WAR
	.align		4
.L_33:
        /*00b8*/ 	.byte	0x04, 0x36
        /*00ba*/ 	.short	(.L_35 - .L_34)
.L_34:
        /*00bc*/ 	.word	0x00000008
.L_35:


//--------------------- .nv.callgraph             --------------------------
	.section	.nv.callgraph,"",@"SHT_CUDA_CALLGRAPH"
	.align	4
	.sectionentsize	8
	.align		4
        /*0000*/ 	.word	0x00000000
	.align		4
        /*0004*/ 	.word	0xffffffff
	.align		4
        /*0008*/ 	.word	0x00000000
	.align		4
        /*000c*/ 	.word	0xfffffffe
	.align		4
        /*0010*/ 	.word	0x00000000
	.align		4
        /*0014*/ 	.word	0xfffffffd
	.align		4
        /*0018*/ 	.word	0x00000000
	.align		4
        /*001c*/ 	.word	0xfffffffc


//--------------------- .nv.constant4             --------------------------
	.section	.nv.constant4,"a",@progbits
	.align	8
	.align		8
.nv.constant4:
        /*0000*/ 	.dword	_$_str
	.align		8
        /*0008*/ 	.dword	_$_str_$_2


//--------------------- .text.triton_poi_fused__native_batch_norm_legit_no_training_convolution_relu_0 --------------------------
	.section	.text.triton_poi_fused__native_batch_norm_legit_no_training_convolution_relu_0,"ax",@progbits
	.align	128
        .global         triton_poi_fused__native_batch_norm_legit_no_training_convolution_relu_0
        .type           triton_poi_fused__native_batch_norm_legit_no_training_convolution_relu_0,@function
        .size           triton_poi_fused__native_batch_norm_legit_no_training_convolution_relu_0,(.L_x_1 - triton_poi_fused__native_batch_norm_legit_no_training_convolution_relu_0)
        .other          triton_poi_fused__native_batch_norm_legit_no_training_convolution_relu_0,@"STO_CUDA_ENTRY STV_DEFAULT"
triton_poi_fused__native_batch_norm_legit_no_training_convolution_relu_0:
.text.triton_poi_fused__native_batch_norm_legit_no_training_convolution_relu_0:
[----:B------:R-:W-:Y:S01]  /*0000*/  LDC R1, c[0x0][0x28] ;  /* 0x00000a00ff017b82 */ /* 0x000fe20000000800 */
[----:B------:R-:W1:Y:S07]  /*0010*/  S2R R0, SR_TID.X ;  /* 0x0000000000007919 */ /* 0x000e6e0000002100 */
[----:B------:R-:W2:Y:S01]  /*0020*/  LDC.64 R32, c[0x0][0x228] ;  /* 0x00008a00ff207b82 */ /* 0x000ea20000000a00 */
[----:B------:R-:W-:Y:S01]  /*0030*/  ULDC.64 UR4, c[0x0][0x208] ;  /* 0x0000820000047ab9 */ /* 0x000fe20000000a00 */
[----:B------:R-:W3:Y:S06]  /*0040*/  S2R R3, SR_CTAID.X ;  /* 0x0000000000037919 */ /* 0x000eec0000002500 */
[----:B------:R-:W4:Y:S08]  /*0050*/  LDC.64 R26, c[0x0][0x210] ;  /* 0x00008400ff1a7b82 */ /* 0x000f300000000a00 */
[----:B------:R-:W5:Y:S08]  /*0060*/  LDC.64 R6, c[0x0][0x220] ;  /* 0x00008800ff067b82 */ /* 0x000f700000000a00 */
[----:B------:R-:W4:Y:S01]  /*0070*/  LDC.64 R34, c[0x0][0x238] ;  /* 0x00008e00ff227b82 */ /* 0x000f220000000a00 */
[----:B-1----:R-:W-:-:S04]  /*0080*/  SHF.L.U32 R0, R0, 0x2, RZ ;  /* 0x0000000200007819 */ /* 0x002fc800000006ff */
[----:B------:R-:W-:-:S04]  /*0090*/  LOP3.LUT R0, R0, 0x1fc, RZ, 0xc0, !PT ;  /* 0x000001fc00007812 */ /* 0x000fc800078ec0ff */
[----:B---3--:R-:W-:-:S05]  /*00a0*/  LEA R0, R3, R0, 0xa ;  /* 0x0000000003007211 */ /* 0x008fca00078e50ff */
[----:B------:R-:W-:-:S05]  /*00b0*/  IMAD.HI R2, R0, 0x5397829d, RZ ;  /* 0x5397829d00027827 */ /* 0x000fca00078e02ff */
[----:B------:R-:W-:-:S04]  /*00c0*/  SHF.R.U32.HI R3, RZ, 0x1f, R2 ;  /* 0x0000001fff037819 */ /* 0x000fc80000011602 */
[----:B------:R-:W-:-:S04]  /*00d0*/  LEA.HI.SX32 R3, R2, R3, 0x1c ;  /* 0x0000000302037211 */ /* 0x000fc800078fe2ff */
[----:B------:R-:W-:-:S04]  /*00e0*/  SHF.R.S32.HI R2, RZ, 0x1f, R3 ;  /* 0x0000001fff027819 */ /* 0x000fc80000011403 */
[----:B------:R-:W-:-:S04]  /*00f0*/  LEA.HI R2, R2, R3, RZ, 0xa ;  /* 0x0000000302027211 */ /* 0x000fc800078f50ff */
[----:B------:R-:W-:-:S04]  /*0100*/  LOP3.LUT R2, R2, 0xfffffc00, RZ, 0xc0, !PT ;  /* 0xfffffc0002027812 */ /* 0x000fc800078ec0ff */
[----:B------:R-:W-:Y:S02]  /*0110*/  IADD3 R5, R3, -R2, RZ ;  /* 0x8000000203057210 */ /* 0x000fe40007ffe0ff */
[----:B------:R-:W1:Y:S03]  /*0120*/  LDC.64 R2, c[0x0][0x218] ;  /* 0x00008600ff027b82 */ /* 0x000e660000000a00 */
[----:B--2---:R-:W-:-:S05]  /*0130*/  IMAD.WIDE R12, R5, 0x4, R32 ;  /* 0x00000004050c7825 */ /* 0x004fca00078e0220 */
[----:B------:R2:W3:Y:S01]  /*0140*/  LDG.E.EL R4, desc[UR4][R12.64] ;  /* 0x000000040c047981 */ /* 0x0004e2000c2e1900 */
[----:B----4-:R-:W-:-:S04]  /*0150*/  IMAD.WIDE R26, R0, 0x4, R26 ;  /* 0x00000004001a7825 */ /* 0x010fc800078e021a */
[C---:B-----5:R-:W-:Y:S01]  /*0160*/  IMAD.WIDE R10, R5.reuse, 0x4, R6 ;  /* 0x00000004050a7825 */ /* 0x060fe200078e0206 */
[----:B------:R-:W4:Y:S04]  /*0170*/  LDG.E.128 R16, desc[UR4][R26.64] ;  /* 0x000000041a107981 */ /* 0x000f28000c1e1d00 */
[----:B------:R-:W5:Y:S01]  /*0180*/  LDG.E.EL R37, desc[UR4][R10.64] ;  /* 0x000000040a257981 */ /* 0x000f62000c2e1900 */
[----:B-1----:R-:W-:-:S05]  /*0190*/  IMAD.WIDE R8, R5, 0x4, R2 ;  /* 0x0000000405087825 */ /* 0x002fca00078e0202 */
[----:B------:R1:W4:Y:S01]  /*01a0*/  LDG.E.EL R41, desc[UR4][R8.64] ;  /* 0x0000000408297981 */ /* 0x000322000c2e1900 */
[----:B--2---:R-:W-:Y:S02]  /*01b0*/  IADD3 R12, R0, 0x2, RZ ;  /* 0x00000002000c7810 */ /* 0x004fe40007ffe0ff */
[----:B------:R-:W-:Y:S02]  /*01c0*/  IADD3 R14, R0, 0x1, RZ ;  /* 0x00000001000e7810 */ /* 0x000fe40007ffe0ff */
[----:B------:R-:W-:Y:S01]  /*01d0*/  IADD3 R13, R0, 0x3, RZ ;  /* 0x00000003000d7810 */ /* 0x000fe20007ffe0ff */
[----:B------:R-:W-:-:S04]  /*01e0*/  IMAD.HI R12, R12, 0x5397829d, RZ ;  /* 0x5397829d0c0c7827 */ /* 0x000fc800078e02ff */
[----:B------:R-:W-:-:S04]  /*01f0*/  IMAD.HI R14, R14, 0x5397829d, RZ ;  /* 0x5397829d0e0e7827 */ /* 0x000fc800078e02ff */
[----:B------:R-:W-:Y:S01]  /*0200*/  IMAD.HI R15, R13, 0x5397829d, RZ ;  /* 0x5397829d0d0f7827 */ /* 0x000fe200078e02ff */
[----:B-1----:R-:W-:Y:S02]  /*0210*/  SHF.R.U32.HI R9, RZ, 0x1f, R12 ;  /* 0x0000001fff097819 */ /* 0x002fe4000001160c */
[----:B------:R-:W-:Y:S02]  /*0220*/  SHF.R.U32.HI R13, RZ, 0x1f, R14 ;  /* 0x0000001fff0d7819 */ /* 0x000fe4000001160e */
[----:B------:R-:W-:Y:S02]  /*0230*/  SHF.R.U32.HI R24, RZ, 0x1f, R15 ;  /* 0x0000001fff187819 */ /* 0x000fe4000001160f */
[----:B------:R-:W-:Y:S02]  /*0240*/  LEA.HI.SX32 R20, R12, R9, 0x1c ;  /* 0x000000090c147211 */ /* 0x000fe400078fe2ff */
[----:B------:R-:W-:Y:S02]  /*0250*/  LEA.HI.SX32 R22, R14, R13, 0x1c ;  /* 0x0000000d0e167211 */ /* 0x000fe400078fe2ff */
[----:B------:R-:W-:-:S02]  /*0260*/  LEA.HI.SX32 R12, R15, R24, 0x1c ;  /* 0x000000180f0c7211 */ /* 0x000fc400078fe2ff */
[----:B------:R-:W1:Y:S01]  /*0270*/  LDC.64 R14, c[0x0][0x230] ;  /* 0x00008c00ff0e7b82 */ /* 0x000e620000000a00 */
[----:B------:R-:W-:Y:S02]  /*0280*/  IADD3 R8, R0, 0x200, RZ ;  /* 0x0000020000087810 */ /* 0x000fe40007ffe0ff */
[----:B------:R-:W-:-:S03]  /*0290*/  SHF.R.S32.HI R23, RZ, 0x1f, R22 ;  /* 0x0000001fff177819 */ /* 0x000fc60000011416 */
[----:B------:R-:W-:Y:S01]  /*02a0*/  IMAD.HI R21, R8, 0x5397829d, RZ ;  /* 0x5397829d08157827 */ /* 0x000fe200078e02ff */
[----:B------:R-:W-:Y:S02]  /*02b0*/  IADD3 R8, R0, 0x201, RZ ;  /* 0x0000020100087810 */ /* 0x000fe40007ffe0ff */
[----:B------:R-:W-:Y:S02]  /*02c0*/  LEA.HI R23, R23, R22, RZ, 0xa ;  /* 0x0000001617177211 */ /* 0x000fe400078f50ff */
[----:B------:R-:W-:Y:S01]  /*02d0*/  IADD3 R9, R0, 0x202, RZ ;  /* 0x0000020200097810 */ /* 0x000fe20007ffe0ff */
[----:B------:R-:W-:Y:S01]  /*02e0*/  IMAD.HI R8, R8, 0x5397829d, RZ ;  /* 0x5397829d08087827 */ /* 0x000fe200078e02ff */
[----:B------:R-:W-:Y:S02]  /*02f0*/  LOP3.LUT R23, R23, 0xfffffc00, RZ, 0xc0, !PT ;  /* 0xfffffc0017177812 */ /* 0x000fe400078ec0ff */
[----:B------:R-:W-:Y:S01]  /*0300*/  IADD3 R10, R0, 0x203, RZ ;  /* 0x00000203000a7810 */ /* 0x000fe20007ffe0ff */
[----:B------:R-:W-:Y:S01]  /*0310*/  IMAD.HI R13, R9, 0x5397829d, RZ ;  /* 0x5397829d090d7827 */ /* 0x000fe200078e02ff */
[----:B------:R-:W-:-:S02]  /*0320*/  SHF.R.U32.HI R9, RZ, 0x1f, R8 ;  /* 0x0000001fff097819 */ /* 0x000fc40000011608 */
[----:B------:R-:W-:Y:S01]  /*0330*/  IADD3 R22, R22, -R23, RZ ;  /* 0x8000001716167210 */ /* 0x000fe20007ffe0ff */
[----:B------:R-:W-:Y:S01]  /*0340*/  IMAD.HI R11, R10, 0x5397829d, RZ ;  /* 0x5397829d0a0b7827 */ /* 0x000fe200078e02ff */
[----:B------:R-:W-:-:S03]  /*0350*/  LEA.HI.SX32 R10, R8, R9, 0x1c ;  /* 0x00000009080a7211 */ /* 0x000fc600078fe2ff */
[----:B0-----:R-:W-:Y:S01]  /*0360*/  IMAD.WIDE R52, R5, 0x4, R34 ;  /* 0x0000000405347825 */ /* 0x001fe200078e0222 */
[----:B------:R-:W-:-:S03]  /*0370*/  SHF.R.S32.HI R25, RZ, 0x1f, R20 ;  /* 0x0000001fff197819 */ /* 0x000fc60000011414 */
[----:B-1----:R-:W-:-:S04]  /*0380*/  IMAD.WIDE R8, R5, 0x4, R14 ;  /* 0x0000000405087825 */ /* 0x002fc800078e020e */
[----:B------:R-:W-:Y:S01]  /*0390*/  IMAD.WIDE R46, R22, 0x4, R32 ;  /* 0x00000004162e7825 */ /* 0x000fe200078e0220 */
[----:B------:R-:W-:Y:S01]  /*03a0*/  SHF.R.U32.HI R24, RZ, 0x1f, R21 ;  /* 0x0000001fff187819 */ /* 0x000fe20000011615 */
[----:B------:R0:W2:Y:S01]  /*03b0*/  LDG.E.EL R23, desc[UR4][R8.64] ;  /* 0x0000000408177981 */ /* 0x0000a2000c2e1900 */
[----:B------:R-:W-:-:S03]  /*03c0*/  LEA.HI R25, R25, R20, RZ, 0xa ;  /* 0x0000001419197211 */ /* 0x000fc600078f50ff */
[----:B------:R1:W2:Y:S01]  /*03d0*/  LDG.E.EL R52, desc[UR4][R52.64] ;  /* 0x0000000434347981 */ /* 0x0002a2000c2e1900 */
[----:B------:R-:W-:-:S03]  /*03e0*/  LEA.HI.SX32 R21, R21, R24, 0x1c ;  /* 0x0000001815157211 */ /* 0x000fc600078fe2ff */
[----:B------:R-:W2:Y:S01]  /*03f0*/  LDG.E.EL R46, desc[UR4][R46.64] ;  /* 0x000000042e2e7981 */ /* 0x000ea2000c2e1900 */
[----:B------:R-:W-:Y:S02]  /*0400*/  SHF.R.U32.HI R24, RZ, 0x1f, R13 ;  /* 0x0000001fff187819 */ /* 0x000fe4000001160d */
[----:B------:R-:W-:Y:S02]  /*0410*/  LOP3.LUT R25, R25, 0xfffffc00, RZ, 0xc0, !PT ;  /* 0xfffffc0019197812 */ /* 0x000fe400078ec0ff */
[----:B------:R-:W-:Y:S02]  /*0420*/  SHF.R.S32.HI R5, RZ, 0x1f, R12 ;  /* 0x0000001fff057819 */ /* 0x000fe4000001140c */
[----:B------:R-:W-:Y:S02]  /*0430*/  LEA.HI.SX32 R13, R13, R24, 0x1c ;  /* 0x000000180d0d7211 */ /* 0x000fe400078fe2ff */
[----:B------:R-:W-:Y:S02]  /*0440*/  IADD3 R20, R20, -R25, RZ ;  /* 0x8000001914147210 */ /* 0x000fe40007ffe0ff */
[----:B------:R-:W-:-:S02]  /*0450*/  SHF.R.U32.HI R24, RZ, 0x1f, R11 ;  /* 0x0000001fff187819 */ /* 0x000fc4000001160b */
[----:B------:R-:W-:Y:S02]  /*0460*/  SHF.R.S32.HI R25, RZ, 0x1f, R10 ;  /* 0x0000001fff197819 */ /* 0x000fe4000001140a */
[----:B------:R-:W-:Y:S02]  /*0470*/  LEA.HI R5, R5, R12, RZ, 0xa ;  /* 0x0000000c05057211 */ /* 0x000fe400078f50ff */
[----:B------:R-:W-:Y:S02]  /*0480*/  LEA.HI.SX32 R11, R11, R24, 0x1c ;  /* 0x000000180b0b7211 */ /* 0x000fe400078fe2ff */
[----:B------:R-:W-:Y:S02]  /*0490*/  LEA.HI R25, R25, R10, RZ, 0xa ;  /* 0x0000000a19197211 */ /* 0x000fe400078f50ff */
[----:B------:R-:W-:Y:S02]  /*04a0*/  SHF.R.S32.HI R24, RZ, 0x1f, R21 ;  /* 0x0000001fff187819 */ /* 0x000fe40000011415 */
[----:B------:R-:W-:-:S02]  /*04b0*/  LOP3.LUT R5, R5, 0xfffffc00, RZ, 0xc0, !PT ;  /* 0xfffffc0005057812 */ /* 0x000fc400078ec0ff */
[----:B------:R-:W-:Y:S02]  /*04c0*/  LOP3.LUT R25, R25, 0xfffffc00, RZ, 0xc0, !PT ;  /* 0xfffffc0019197812 */ /* 0x000fe400078ec0ff */
[----:B------:R-:W-:Y:S02]  /*04d0*/  LEA.HI R24, R24, R21, RZ, 0xa ;  /* 0x0000001518187211 */ /* 0x000fe400078f50ff */
[----:B------:R-:W-:Y:S01]  /*04e0*/  IADD3 R12, R12, -R5, RZ ;  /* 0x800000050c0c7210 */ /* 0x000fe20007ffe0ff */
[----:B0-----:R-:W-:Y:S01]  /*04f0*/  IMAD.WIDE R8, R20, 0x4, R32 ;  /* 0x0000000414087825 */ /* 0x001fe200078e0220 */
[----:B------:R-:W-:Y:S02]  /*0500*/  SHF.R.S32.HI R28, RZ, 0x1f, R13 ;  /* 0x0000001fff1c7819 */ /* 0x000fe4000001140d */
[----:B-1----:R-:W-:Y:S02]  /*0510*/  IADD3 R53, R10, -R25, RZ ;  /* 0x800000190a357210 */ /* 0x002fe40007ffe0ff */
[----:B------:R-:W-:Y:S01]  /*0520*/  LOP3.LUT R24, R24, 0xfffffc00, RZ, 0xc0, !PT ;  /* 0xfffffc0018187812 */ /* 0x000fe200078ec0ff */
[----:B------:R-:W-:Y:S01]  /*0530*/  IMAD.WIDE R30, R12, 0x4, R32 ;  /* 0x000000040c1e7825 */ /* 0x000fe200078e0220 */
[----:B------:R-:W-:Y:S01]  /*0540*/  SHF.R.S32.HI R10, RZ, 0x1f, R11 ;  /* 0x0000001fff0a7819 */ /* 0x000fe2000001140b */
[----:B------:R-:W2:Y:S01]  /*0550*/  LDG.E.EL R47, desc[UR4][R8.64] ;  /* 0x00000004082f7981 */ /* 0x000ea2000c2e1900 */
[----:B------:R-:W-:-:S02]  /*0560*/  LEA.HI R28, R28, R13, RZ, 0xa ;  /* 0x0000000d1c1c7211 */ /* 0x000fc400078f50ff */
[----:B------:R-:W-:Y:S01]  /*0570*/  IADD3 R21, R21, -R24, RZ ;  /* 0x8000001815157210 */ /* 0x000fe20007ffe0ff */
[----:B------:R0:W2:Y:S01]  /*0580*/  LDG.E.EL R49, desc[UR4][R30.64] ;  /* 0x000000041e317981 */ /* 0x0000a2000c2e1900 */
[----:B------:R-:W-:Y:S02]  /*0590*/  LEA.HI R10, R10, R11, RZ, 0xa ;  /* 0x0000000b0a0a7211 */ /* 0x000fe400078f50ff */
[----:B------:R-:W-:Y:S01]  /*05a0*/  LOP3.LUT R28, R28, 0xfffffc00, RZ, 0xc0, !PT ;  /* 0xfffffc001c1c7812 */ /* 0x000fe200078ec0ff */
[--C-:B------:R-:W-:Y:S01]  /*05b0*/  IMAD.WIDE R44, R21, 0x4, R32.reuse ;  /* 0x00000004152c7825 */ /* 0x100fe200078e0220 */
[----:B------:R-:W-:Y:S02]  /*05c0*/  LOP3.LUT R10, R10, 0xfffffc00, RZ, 0xc0, !PT ;  /* 0xfffffc000a0a7812 */ /* 0x000fe400078ec0ff */
[----:B------:R-:W-:Y:S02]  /*05d0*/  IADD3 R13, R13, -R28, RZ ;  /* 0x8000001c0d0d7210 */ /* 0x000fe40007ffe0ff */
[----:B------:R-:W-:Y:S01]  /*05e0*/  IADD3 R11, R11, -R10, RZ ;  /* 0x8000000a0b0b7210 */ /* 0x000fe20007ffe0ff */
[----:B------:R-:W2:Y:S01]  /*05f0*/  LDG.E.EL R44, desc[UR4][R44.64] ;  /* 0x000000042c2c7981 */ /* 0x000ea2000c2e1900 */
[----:B------:R-:W-:-:S04]  /*0600*/  IMAD.WIDE R38, R53, 0x4, R32 ;  /* 0x0000000435267825 */ /* 0x000fc800078e0220 */
[--C-:B------:R-:W-:Y:S01]  /*0610*/  IMAD.WIDE R24, R13, 0x4, R32.reuse ;  /* 0x000000040d187825 */ /* 0x100fe200078e0220 */
[----:B------:R-:W-:Y:S01]  /*0620*/  HFMA2.MMA R28, -RZ, RZ, 1.625, 0 ;  /* 0x3e800000ff1c7435 */ /* 0x000fe200000001ff */
[----:B------:R-:W2:Y:S02]  /*0630*/  LDG.E.EL R50, desc[UR4][R38.64] ;  /* 0x0000000426327981 */ /* 0x000ea4000c2e1900 */
[----:B------:R-:W-:Y:S02]  /*0640*/  IMAD.WIDE R32, R11, 0x4, R32 ;  /* 0x000000040b207825 */ /* 0x000fe400078e0220 */
[----:B------:R1:W2:Y:S02]  /*0650*/  LDG.E.EL R43, desc[UR4][R24.64] ;  /* 0x00000004182b7981 */ /* 0x0002a4000c2e1900 */
[--C-:B0-----:R-:W-:Y:S02]  /*0660*/  IMAD.WIDE R30, R22, 0x4, R2.reuse ;  /* 0x00000004161e7825 */ /* 0x101fe400078e0202 */
[----:B------:R-:W2:Y:S02]  /*0670*/  LDG.E.EL R33, desc[UR4][R32.64] ;  /* 0x0000000420217981 */ /* 0x000ea4000c2e1900 */
[----:B------:R-:W-:-:S02]  /*0680*/  IMAD.WIDE R8, R12, 0x4, R2 ;  /* 0x000000040c087825 */ /* 0x000fc400078e0202 */
[----:B------:R0:W2:Y:S02]  /*0690*/  LDG.E.EL R48, desc[UR4][R30.64] ;  /* 0x000000041e307981 */ /* 0x0000a4000c2e1900 */
[--C-:B-1----:R-:W-:Y:S02]  /*06a0*/  IMAD.WIDE R24, R53, 0x4, R2.reuse ;  /* 0x0000000435187825 */ /* 0x102fe400078e0202 */
[----:B------:R1:W2:Y:S02]  /*06b0*/  LDG.E.EL R36, desc[UR4][R8.64] ;  /* 0x0000000408247981 */ /* 0x0002a4000c2e1900 */
[----:B------:R-:W-:Y:S02]  /*06c0*/  IMAD.WIDE R38, R13, 0x4, R2 ;  /* 0x000000040d267825 */ /* 0x000fe400078e0202 */
[----:B------:R-:W2:Y:S02]  /*06d0*/  LDG.E.EL R24, desc[UR4][R24.64] ;  /* 0x0000000418187981 */ /* 0x000ea4000c2e1900 */
[----:B0-----:R-:W-:-:S04]  /*06e0*/  IMAD.WIDE R30, R22, 0x4, R6 ;  /* 0x00000004161e7825 */ /* 0x001fc800078e0206 */
[--C-:B-1----:R-:W-:Y:S02]  /*06f0*/  IMAD.WIDE R8, R12, 0x4, R6.reuse ;  /* 0x000000040c087825 */ /* 0x102fe400078e0206 */
[----:B------:R-:W2:Y:S04]  /*0700*/  LDG.E.EL R30, desc[UR4][R30.64] ;  /* 0x000000041e1e7981 */ /* 0x000ea8000c2e1900 */
[----:B------:R0:W2:Y:S04]  /*0710*/  LDG.E.EL R25, desc[UR4][R38.64] ;  /* 0x0000000426197981 */ /* 0x0000a8000c2e1900 */
[----:B------:R1:W2:Y:S01]  /*0720*/  LDG.E.EL R32, desc[UR4][R8.64] ;  /* 0x0000000408207981 */ /* 0x0002a2000c2e1900 */
[----:B0-----:R-:W-:-:S04]  /*0730*/  IMAD.WIDE R38, R21, 0x4, R6 ;  /* 0x0000000415267825 */ /* 0x001fc800078e0206 */
[----:B-1----:R-:W-:-:S04]  /*0740*/  IMAD.WIDE R8, R13, 0x4, R6 ;  /* 0x000000040d087825 */ /* 0x002fc800078e0206 */
[----:B---3--:R-:W-:-:S06]  /*0750*/  FADD R4, R4, 9.9999997473787516356e-06 ;  /* 0x3727c5ac04047421 */ /* 0x008fcc0000000000 */
[----:B------:R-:W0:Y:S02]  /*0760*/  MUFU.SQRT R4, R4 ;  /* 0x0000000400047308 */ /* 0x000e240000002000 */
[C---:B0-----:R-:W-:Y:S02]  /*0770*/  FSETP.GT.AND P0, PT, R4.reuse, 8.50705917302346158658e+37, PT ;  /* 0x7e8000000400780b */ /* 0x041fe40003f04000 */
[----:B------:R-:W-:-:S11]  /*0780*/  FSETP.GEU.AND P1, PT, R4, 1.175494350822287508e-38, PT ;  /* 0x008000000400780b */ /* 0x000fd60003f2e000 */
[----:B------:R-:W-:-:S04]  /*0790*/  @P0 FMUL R4, R4, 0.25 ;  /* 0x3e80000004040820 */ /* 0x000fc80000400000 */
[----:B------:R-:W-:-:S04]  /*07a0*/  @!P1 FMUL R4, R4, 16777216 ;  /* 0x4b80000004049820 */ /* 0x000fc80000400000 */
[----:B------:R0:W1:Y:S02]  /*07b0*/  MUFU.RCP R51, R4 ;  /* 0x0000000400337308 */ /* 0x0000640000001000 */
[----:B0-----:R-:W-:-:S05]  /*07c0*/  IMAD.WIDE R4, R20, 0x4, R2 ;  /* 0x0000000414047825 */ /* 0x001fca00078e0202 */
[----:B------:R0:W3:Y:S02]  /*07d0*/  LDG.E.EL R45, desc[UR4][R4.64] ;  /* 0x00000004042d7981 */ /* 0x0000e4000c2e1900 */
[----:B0-----:R-:W-:-:S05]  /*07e0*/  IMAD.WIDE R4, R21, 0x4, R2 ;  /* 0x0000000415047825 */ /* 0x001fca00078e0202 */
[----:B------:R0:W3:Y:S01]  /*07f0*/  LDG.E.EL R29, desc[UR4][R4.64] ;  /* 0x00000004041d7981 */ /* 0x0000e2000c2e1900 */
[----:B------:R-:W-:Y:S01]  /*0800*/  FSEL R10, R28, 1, P0 ;  /* 0x3f8000001c0a7808 */ /* 0x000fe20000000000 */
[----:B------:R-:W-:-:S04]  /*0810*/  IMAD.WIDE R2, R11, 0x4, R2 ;  /* 0x000000040b027825 */ /* 0x000fc800078e0202 */
[----:B0-----:R-:W-:-:S04]  /*0820*/  IMAD.WIDE R4, R20, 0x4, R6 ;  /* 0x0000000414047825 */ /* 0x001fc800078e0206 */
[----:B------:R-:W-:Y:S01]  /*0830*/  @!P1 FMUL R10, R10, 16777216 ;  /* 0x4b8000000a0a9820 */ /* 0x000fe20000400000 */
[----:B----4-:R-:W-:Y:S01]  /*0840*/  FADD R16, R16, R41 ;  /* 0x0000002910107221 */ /* 0x010fe20000000000 */
[----:B------:R-:W4:Y:S04]  /*0850*/  LDG.E.EL R2, desc[UR4][R2.64] ;  /* 0x0000000402027981 */ /* 0x000f28000c2e1900 */
[----:B------:R0:W4:Y:S01]  /*0860*/  LDG.E.EL R31, desc[UR4][R4.64] ;  /* 0x00000004041f7981 */ /* 0x000122000c2e1900 */
[----:B------:R-:W-:-:S04]  /*0870*/  IMAD.WIDE R40, R22, 0x4, R14 ;  /* 0x0000000416287825 */ /* 0x000fc800078e020e */
[----:B-1----:R-:W-:Y:S01]  /*0880*/  FMUL R51, R51, R10 ;  /* 0x0000000a33337220 */ /* 0x002fe20000400000 */
[----:B------:R1:W4:Y:S01]  /*0890*/  LDG.E.EL R3, desc[UR4][R38.64] ;  /* 0x0000000426037981 */ /* 0x000322000c2e1900 */
[----:B0-----:R-:W-:-:S04]  /*08a0*/  IMAD.WIDE R4, R53, 0x4, R6 ;  /* 0x0000000435047825 */ /* 0x001fc800078e0206 */
[----:B-----5:R-:W-:Y:S02]  /*08b0*/  FADD R10, -R37, R16 ;  /* 0x00000010250a7221 */ /* 0x020fe40000000100 */
[----:B------:R0:W5:Y:S01]  /*08c0*/  LDG.E.EL R37, desc[UR4][R40.64] ;  /* 0x0000000428257981 */ /* 0x000162000c2e1900 */
[----:B------:R-:W-:-:S03]  /*08d0*/  IMAD.WIDE R6, R11, 0x4, R6 ;  /* 0x000000040b067825 */ /* 0x000fc600078e0206 */
[----:B------:R-:W5:Y:S01]  /*08e0*/  LDG.E.EL R4, desc[UR4][R4.64] ;  /* 0x0000000404047981 */ /* 0x000f62000c2e1900 */
[----:B-1----:R-:W-:-:S03]  /*08f0*/  IMAD.WIDE R38, R20, 0x4, R14 ;  /* 0x0000000414267825 */ /* 0x002fc600078e020e */
[----:B------:R-:W5:Y:S01]  /*0900*/  LDG.E.EL R6, desc[UR4][R6.64] ;  /* 0x0000000406067981 */ /* 0x000f62000c2e1900 */
[----:B0-----:R-:W-:-:S03]  /*0910*/  IMAD.WIDE R40, R12, 0x4, R14 ;  /* 0x000000040c287825 */ /* 0x001fc600078e020e */
[----:B------:R-:W5:Y:S04]  /*0920*/  LDG.E.EL R38, desc[UR4][R38.64] ;  /* 0x0000000426267981 */ /* 0x000f68000c2e1900 */
[----:B------:R0:W5:Y:S04]  /*0930*/  LDG.E.EL R5, desc[UR4][R8.64] ;  /* 0x0000000408057981 */ /* 0x000168000c2e1900 */
[----:B------:R1:W5:Y:S01]  /*0940*/  LDG.E.EL R39, desc[UR4][R40.64] ;  /* 0x0000000428277981 */ /* 0x000362000c2e1900 */
[----:B0-----:R-:W-:-:S05]  /*0950*/  IMAD.WIDE R8, R21, 0x4, R14 ;  /* 0x0000000415087825 */ /* 0x001fca00078e020e */
[----:B------:R0:W5:Y:S01]  /*0960*/  LDG.E.EL R7, desc[UR4][R8.64] ;  /* 0x0000000408077981 */ /* 0x000162000c2e1900 */
[----:B-1----:R-:W-:-:S04]  /*0970*/  IMAD.WIDE R40, R13, 0x4, R14 ;  /* 0x000000040d287825 */ /* 0x002fc800078e020e */
[----:B------:R-:W-:Y:S01]  /*0980*/  FMUL R51, R51, R10 ;  /* 0x0000000a33337220 */ /* 0x000fe20000400000 */
[----:B0-----:R-:W-:-:S04]  /*0990*/  IMAD.WIDE R8, R53, 0x4, R14 ;  /* 0x0000000435087825 */ /* 0x001fc800078e020e */
[----:B------:R-:W-:Y:S02]  /*09a0*/  IMAD.WIDE R14, R11, 0x4, R14 ;  /* 0x000000040b0e7825 */ /* 0x000fe400078e020e */
[----:B------:R-:W5:Y:S04]  /*09b0*/  LDG.E.EL R8, desc[UR4][R8.64] ;  /* 0x0000000408087981 */ /* 0x000f68000c2e1900 */
[----:B------:R0:W5:Y:S04]  /*09c0*/  LDG.E.EL R10, desc[UR4][R14.64] ;  /* 0x000000040e0a7981 */ /* 0x000168000c2e1900 */
[----:B------:R1:W5:Y:S01]  /*09d0*/  LDG.E.EL R9, desc[UR4][R40.64] ;  /* 0x0000000428097981 */ /* 0x000362000c2e1900 */
[----:B0-----:R-:W-:-:S04]  /*09e0*/  IMAD.WIDE R14, R20, 0x4, R34 ;  /* 0x00000004140e7825 */ /* 0x001fc800078e0222 */
[----:B-1----:R-:W-:-:S06]  /*09f0*/  IMAD.WIDE R40, R22, 0x4, R34 ;  /* 0x0000000416287825 */ /* 0x002fcc00078e0222 */
[----:B------:R-:W5:Y:S04]  /*0a00*/  LDG.E.EL R40, desc[UR4][R40.64] ;  /* 0x0000000428287981 */ /* 0x000f68000c2e1900 */
[----:B------:R0:W5:Y:S01]  /*0a10*/  LDG.E.EL R41, desc[UR4][R14.64] ;  /* 0x000000040e297981 */ /* 0x000162000c2e1900 */
[----:B------:R-:W-:-:S06]  /*0a20*/  IMAD.WIDE R20, R21, 0x4, R34 ;  /* 0x0000000415147825 */ /* 0x000fcc00078e0222 */
[----:B------:R-:W5:Y:S01]  /*0a30*/  LDG.E.EL R20, desc[UR4][R20.64] ;  /* 0x0000000414147981 */ /* 0x000f62000c2e1900 */
[----:B0-----:R-:W-:-:S04]  /*0a40*/  IMAD.WIDE R14, R12, 0x4, R34 ;  /* 0x000000040c0e7825 */ /* 0x001fc800078e0222 */
[--C-:B------:R-:W-:Y:S01]  /*0a50*/  IMAD.WIDE R12, R13, 0x4, R34.reuse ;  /* 0x000000040d0c7825 */ /* 0x100fe200078e0222 */
[----:B------:R0:W5:Y:S04]  /*0a60*/  LDG.E.EL R42, desc[UR4][R14.64] ;  /* 0x000000040e2a7981 */ /* 0x000168000c2e1900 */
[----:B------:R-:W5:Y:S01]  /*0a70*/  LDG.E.EL R22, desc[UR4][R12.64] ;  /* 0x000000040c167981 */ /* 0x000f62000c2e1900 */
[----:B0-----:R-:W-:-:S04]  /*0a80*/  IMAD.WIDE R14, R53, 0x4, R34 ;  /* 0x00000004350e7825 */ /* 0x001fc800078e0222 */
[----:B------:R-:W-:Y:S02]  /*0a90*/  IMAD.WIDE R34, R11, 0x4, R34 ;  /* 0x000000040b227825 */ /* 0x000fe400078e0222 */
[----:B------:R-:W5:Y:S04]  /*0aa0*/  LDG.E.EL R11, desc[UR4][R14.64] ;  /* 0x000000040e0b7981 */ /* 0x000f68000c2e1900 */
[----:B------:R0:W5:Y:S04]  /*0ab0*/  LDG.E.EL R21, desc[UR4][R34.64] ;  /* 0x0000000422157981 */ /* 0x000168000c2e1900 */
[----:B------:R-:W5:Y:S01]  /*0ac0*/  LDG.E.128 R12, desc[UR4][R26.64+0x800] ;  /* 0x000800041a0c7981 */ /* 0x000f62000c1e1d00 */
[----:B--2---:R-:W-:Y:S01]  /*0ad0*/  FFMA R23, R23, R51, R52 ;  /* 0x0000003317177223 */ /* 0x004fe20000000034 */
[----:B------:R-:W-:-:S06]  /*0ae0*/  FADD R51, R46, 9.9999997473787516356e-06 ;  /* 0x3727c5ac2e337421 */ /* 0x000fcc0000000000 */
[----:B------:R-:W1:Y:S01]  /*0af0*/  MUFU.SQRT R51, R51 ;  /* 0x0000003300337308 */ /* 0x000e620000002000 */
[----:B------:R-:W-:Y:S01]  /*0b00*/  FADD R46, R47, 9.9999997473787516356e-06 ;  /* 0x3727c5ac2f2e7421 */ /* 0x000fe20000000000 */
[----:B------:R-:W-:Y:S01]  /*0b10*/  FADD R49, R49, 9.9999997473787516356e-06 ;  /* 0x3727c5ac31317421 */ /* 0x000fe20000000000 */
[C---:B-1----:R-:W-:Y:S02]  /*0b20*/  FSETP.GT.AND P1, PT, R51.reuse, 8.50705917302346158658e+37, PT ;  /* 0x7e8000003300780b */ /* 0x042fe40003f24000 */
[----:B------:R-:W-:-:S03]  /*0b30*/  FSETP.GEU.AND P2, PT, R51, 1.175494350822287508e-38, PT ;  /* 0x008000003300780b */ /* 0x000fc60003f4e000 */
[----:B------:R-:W1:Y:S01]  /*0b40*/  MUFU.SQRT R46, R46 ;  /* 0x0000002e002e7308 */ /* 0x000e620000002000 */
[----:B------:R-:W-:-:S07]  /*0b50*/  FADD R44, R44, 9.9999997473787516356e-06 ;  /* 0x3727c5ac2c2c7421 */ /* 0x000fce0000000000 */
[----:B------:R-:W2:Y:S01]  /*0b60*/  MUFU.SQRT R47, R49 ;  /* 0x00000031002f7308 */ /* 0x000ea20000002000 */
[----:B------:R-:W-:-:S04]  /*0b70*/  @P1 FMUL R51, R51, 0.25 ;  /* 0x3e80000033331820 */ /* 0x000fc80000400000 */
[----:B------:R-:W-:-:S03]  /*0b80*/  @!P2 FMUL R51, R51, 16777216 ;  /* 0x4b8000003333a820 */ /* 0x000fc60000400000 */
[----:B0-----:R0:W0:Y:S01]  /*0b90*/  MUFU.SQRT R34, R44 ;  /* 0x0000002c00227308 */ /* 0x0010220000002000 */
[----:B------:R-:W-:Y:S01]  /*0ba0*/  FADD R43, R43, 9.9999997473787516356e-06 ;  /* 0x3727c5ac2b2b7421 */ /* 0x000fe20000000000 */
[----:B------:R-:W-:Y:S01]  /*0bb0*/  FADD R33, R33, 9.9999997473787516356e-06 ;  /* 0x3727c5ac21217421 */ /* 0x000fe20000000000 */
[----:B------:R-:W-:Y:S01]  /*0bc0*/  FADD R50, R50, 9.9999997473787516356e-06 ;  /* 0x3727c5ac32327421 */ /* 0x000fe20000000000 */
[----:B-1----:R-:W-:-:S04]  /*0bd0*/  FSETP.GT.AND P4, PT, R46, 8.50705917302346158658e+37, PT ;  /* 0x7e8000002e00780b */ /* 0x002fc80003f84000 */
[----:B------:R-:W1:Y:S01]  /*0be0*/  MUFU.RCP R51, R51 ;  /* 0x0000003300337308 */ /* 0x000e620000001000 */
[C---:B--2---:R-:W-:Y:S02]  /*0bf0*/  FSETP.GT.AND P0, PT, R47.reuse, 8.50705917302346158658e+37, PT ;  /* 0x7e8000002f00780b */ /* 0x044fe40003f04000 */
[----:B0-----:R-:W-:Y:S02]  /*0c00*/  FSEL R44, R28, 1, P1 ;  /* 0x3f8000001c2c7808 */ /* 0x001fe40000800000 */
[----:B------:R-:W-:Y:S02]  /*0c10*/  FSETP.GEU.AND P6, PT, R46, 1.175494350822287508e-38, PT ;  /* 0x008000002e00780b */ /* 0x000fe40003fce000 */
[----:B------:R-:W-:Y:S01]  /*0c20*/  FSETP.GEU.AND P1, PT, R47, 1.175494350822287508e-38, PT ;  /* 0x008000002f00780b */ /* 0x000fe20003f2e000 */
[----:B------:R-:W0:Y:S01]  /*0c30*/  MUFU.SQRT R35, R50 ;  /* 0x0000003200237308 */ /* 0x000e220000002000 */
[----:B------:R-:W-:Y:S01]  /*0c40*/  @!P2 FMUL R44, R44, 16777216 ;  /* 0x4b8000002c2ca820 */ /* 0x000fe20000400000 */
[----:B------:R-:W-:-:S06]  /*0c50*/  FSETP.GT.AND P2, PT, R34, 8.50705917302346158658e+37, PT ;  /* 0x7e8000002200780b */ /* 0x000fcc0003f44000 */
[----:B------:R-:W2:Y:S08]  /*0c60*/  MUFU.SQRT R43, R43 ;  /* 0x0000002b002b7308 */ /* 0x000eb00000002000 */
[----:B------:R-:W2:Y:S01]  /*0c70*/  MUFU.SQRT R33, R33 ;  /* 0x0000002100217308 */ /* 0x000ea20000002000 */
[----:B-1----:R-:W-:Y:S01]  /*0c80*/  FMUL R51, R51, R44 ;  /* 0x0000002c33337220 */ /* 0x002fe20000400000 */
[----:B------:R-:W-:Y:S01]  /*0c90*/  FSEL R49, R28, 1, P4 ;  /* 0x3f8000001c317808 */ /* 0x000fe20002000000 */
[----:B------:R-:W-:Y:S01]  /*0ca0*/  @P4 FMUL R46, R46, 0.25 ;  /* 0x3e8000002e2e4820 */ /* 0x000fe20000400000 */
[----:B------:R-:W-:Y:S01]  /*0cb0*/  FSEL R44, R28, 1, P0 ;  /* 0x3f8000001c2c7808 */ /* 0x000fe20000000000 */
[----:B------:R-:W-:Y:S01]  /*0cc0*/  @P0 FMUL R47, R47, 0.25 ;  /* 0x3e8000002f2f0820 */ /* 0x000fe20000400000 */
[----:B0-----:R-:W-:Y:S01]  /*0cd0*/  FSETP.GT.AND P5, PT, R35, 8.50705917302346158658e+37, PT ;  /* 0x7e8000002300780b */ /* 0x001fe20003fa4000 */
[----:B------:R-:W-:Y:S01]  /*0ce0*/  @!P6 FMUL R46, R46, 16777216 ;  /* 0x4b8000002e2ee820 */ /* 0x000fe20000400000 */
[----:B------:R-:W-:Y:S01]  /*0cf0*/  @!P6 FMUL R49, R49, 16777216 ;  /* 0x4b8000003131e820 */ /* 0x000fe20000400000 */
[----:B------:R-:W-:Y:S01]  /*0d00*/  @!P1 FMUL R47, R47, 16777216 ;  /* 0x4b8000002f2f9820 */ /* 0x000fe20000400000 */
[----:B------:R-:W-:Y:S01]  /*0d10*/  @!P1 FMUL R44, R44, 16777216 ;  /* 0x4b8000002c2c9820 */ /* 0x000fe20000400000 */
[----:B--2---:R-:W-:-:S02]  /*0d20*/  FSETP.GT.AND P6, PT, R43, 8.50705917302346158658e+37, PT ;  /* 0x7e8000002b00780b */ /* 0x004fc40003fc4000 */
[C---:B------:R-:W-:Y:S02]  /*0d30*/  FSETP.GEU.AND P3, PT, R34.reuse, 1.175494350822287508e-38, PT ;  /* 0x008000002200780b */ /* 0x040fe40003f6e000 */
[----:B------:R-:W-:Y:S01]  /*0d40*/  FSETP.GT.AND P1, PT, R33, 8.50705917302346158658e+37, PT ;  /* 0x7e8000002100780b */ /* 0x000fe20003f24000 */
[----:B------:R-:W-:Y:S01]  /*0d50*/  @P2 FMUL R34, R34, 0.25 ;  /* 0x3e80000022222820 */ /* 0x000fe20000400000 */
[----:B------:R-:W-:Y:S02]  /*0d60*/  FSETP.GEU.AND P4, PT, R35, 1.175494350822287508e-38, PT ;  /* 0x008000002300780b */ /* 0x000fe40003f8e000 */
[----:B------:R-:W-:Y:S01]  /*0d70*/  FSETP.GEU.AND P0, PT, R43, 1.175494350822287508e-38, PT ;  /* 0x008000002b00780b */ /* 0x000fe20003f0e000 */
[----:B------:R-:W-:Y:S01]  /*0d80*/  FADD R19, R19, R36 ;  /* 0x0000002413137221 */ /* 0x000fe20000000000 */
[----:B------:R-:W-:Y:S01]  /*0d90*/  MUFU.RCP R47, R47 ;  /* 0x0000002f002f7308 */ /* 0x000fe20000001000 */
[----:B------:R-:W-:Y:S02]  /*0da0*/  @P5 FMUL R35, R35, 0.25 ;  /* 0x3e80000023235820 */ /* 0x000fe40000400000 */
[----:B------:R-:W-:-:S05]  /*0db0*/  @P6 FMUL R43, R43, 0.25 ;  /* 0x3e8000002b2b6820 */ /* 0x000fca0000400000 */
[----:B------:R-:W0:Y:S01]  /*0dc0*/  MUFU.RCP R36, R46 ;  /* 0x0000002e00247308 */ /* 0x000e220000001000 */
[----:B------:R-:W-:Y:S01]  /*0dd0*/  @!P3 FMUL R34, R34, 16777216 ;  /* 0x4b8000002222b820 */ /* 0x000fe20000400000 */
[----:B------:R-:W-:Y:S01]  /*0de0*/  @!P4 FMUL R35, R35, 16777216 ;  /* 0x4b8000002323c820 */ /* 0x000fe20000400000 */
[----:B------:R-:W-:Y:S01]  /*0df0*/  @!P0 FMUL R43, R43, 16777216 ;  /* 0x4b8000002b2b8820 */ /* 0x000fe20000400000 */
[----:B------:R-:W-:Y:S01]  /*0e00*/  FADD R17, R17, R48 ;  /* 0x0000003011117221 */ /* 0x000fe20000000000 */
[----:B---3--:R-:W-:Y:S01]  /*0e10*/  FADD R18, R18, R45 ;  /* 0x0000002d12127221 */ /* 0x008fe20000000000 */
[----:B------:R-:W-:Y:S02]  /*0e20*/  FSEL R45, R28, 1, P2 ;  /* 0x3f8000001c2d7808 */ /* 0x000fe40001000000 */
[C---:B------:R-:W-:Y:S01]  /*0e30*/  FSETP.GEU.AND P2, PT, R33.reuse, 1.175494350822287508e-38, PT ;  /* 0x008000002100780b */ /* 0x040fe20003f4e000 */
[----:B------:R-:W-:Y:S01]  /*0e40*/  @P1 FMUL R33, R33, 0.25 ;  /* 0x3e80000021211820 */ /* 0x000fe20000400000 */
[----:B------:R-:W1:Y:S01]  /*0e50*/  MUFU.RCP R34, R34 ;  /* 0x0000002200227308 */ /* 0x000e620000001000 */
[----:B------:R-:W-:Y:S01]  /*0e60*/  FADD R30, -R30, R17 ;  /* 0x000000111e1e7221 */ /* 0x000fe20000000100 */
[----:B0-----:R-:W-:-:S09]  /*0e70*/  FMUL R36, R36, R49 ;  /* 0x0000003124247220 */ /* 0x001fd20000400000 */
[----:B------:R-:W-:Y:S01]  /*0e80*/  @!P2 FMUL R33, R33, 16777216 ;  /* 0x4b8000002121a820 */ /* 0x000fe20000400000 */
[----:B------:R-:W0:Y:S01]  /*0e90*/  MUFU.RCP R35, R35 ;  /* 0x0000002300237308 */ /* 0x000e220000001000 */
[----:B------:R-:W-:Y:S01]  /*0ea0*/  FMUL R47, R47, R44 ;  /* 0x0000002c2f2f7220 */ /* 0x000fe20000400000 */
[----:B------:R-:W-:-:S06]  /*0eb0*/  FSEL R44, R28, 1, P5 ;  /* 0x3f8000001c2c7808 */ /* 0x000fcc0002800000 */
[----:B------:R-:W2:Y:S01]  /*0ec0*/  MUFU.RCP R43, R43 ;  /* 0x0000002b002b7308 */ /* 0x000ea20000001000 */
[----:B------:R-:W-:-:S07]  /*0ed0*/  FSEL R46, R28, 1, P6 ;  /* 0x3f8000001c2e7808 */ /* 0x000fce0003000000 */
[----:B------:R-:W3:Y:S01]  /*0ee0*/  MUFU.RCP R33, R33 ;  /* 0x0000002100217308 */ /* 0x000ee20000001000 */
[----:B----4-:R-:W-:Y:S01]  /*0ef0*/  FADD R31, -R31, R18 ;  /* 0x000000121f1f7221 */ /* 0x010fe20000000100 */
[----:B------:R-:W-:Y:S01]  /*0f00*/  FSEL R28, R28, 1, P1 ;  /* 0x3f8000001c1c7808 */ /* 0x000fe20000800000 */
[----:B------:R-:W-:Y:S02]  /*0f10*/  FMUL R51, R51, R30 ;  /* 0x0000001e33337220 */ /* 0x000fe40000400000 */
[----:B------:R-:W-:Y:S02]  /*0f20*/  FMUL R36, R36, R31 ;  /* 0x0000001f24247220 */ /* 0x000fe40000400000 */
[----:B------:R-:W4:Y:S01]  /*0f30*/  LDC.64 R30, c[0x0][0x240] ;  /* 0x00009000ff1e7b82 */ /* 0x000f220000000a00 */
[----:B------:R-:W-:Y:S01]  /*0f40*/  @!P3 FMUL R45, R45, 16777216 ;  /* 0x4b8000002d2db820 */ /* 0x000fe20000400000 */
[----:B------:R-:W-:Y:S01]  /*0f50*/  @!P4 FMUL R44, R44, 16777216 ;  /* 0x4b8000002c2cc820 */ /* 0x000fe20000400000 */
[----:B------:R-:W-:Y:S01]  /*0f60*/  @!P0 FMUL R46, R46, 16777216 ;  /* 0x4b8000002e2e8820 */ /* 0x000fe20000400000 */
[----:B------:R-:W-:Y:S01]  /*0f70*/  @!P2 FMUL R28, R28, 16777216 ;  /* 0x4b8000001c1ca820 */ /* 0x000fe20000400000 */
[----:B------:R-:W-:Y:S01]  /*0f80*/  FADD R32, -R32, R19 ;  /* 0x0000001320207221 */ /* 0x000fe20000000100 */
[----:B-1----:R-:W-:Y:S01]  /*0f90*/  FMUL R34, R34, R45 ;  /* 0x0000002d22227220 */ /* 0x002fe20000400000 */
[----:B0-----:R-:W-:Y:S01]  /*0fa0*/  FMUL R35, R35, R44 ;  /* 0x0000002c23237220 */ /* 0x001fe20000400000 */
[----:B--2---:R-:W-:Y:S01]  /*0fb0*/  FMUL R43, R43, R46 ;  /* 0x0000002e2b2b7220 */ /* 0x004fe20000400000 */
[----:B---3--:R-:W-:Y:S01]  /*0fc0*/  FMUL R33, R33, R28 ;  /* 0x0000001c21217220 */ /* 0x008fe20000400000 */
[----:B------:R-:W-:Y:S01]  /*0fd0*/  FMUL R32, R47, R32 ;  /* 0x000000202f207220 */ /* 0x000fe20000400000 */
[----:B------:R-:W-:Y:S01]  /*0fe0*/  FSETP.GEU.AND P0, PT, R23, RZ, PT ;  /* 0x000000ff1700720b */ /* 0x000fe20003f0e000 */
[----:B------:R-:W-:Y:S01]  /*0ff0*/  STG.E.128 desc[UR4][R26.64], R16 ;  /* 0x000000101a007986 */ /* 0x000fe2000c101d04 */
[----:B----4-:R-:W-:-:S04]  /*1000*/  IMAD.WIDE R30, R0, 0x4, R30 ;  /* 0x00000004001e7825 */ /* 0x010fc800078e021e */
[----:B-----5:R-:W-:-:S05]  /*1010*/  FFMA R37, R37, R51, R40 ;  /* 0x0000003325257223 */ /* 0x020fca0000000028 */
[----:B------:R-:W-:Y:S01]  /*1020*/  FSETP.GEU.AND P6, PT, R37, RZ, PT ;  /* 0x000000ff2500720b */ /* 0x000fe20003fce000 */
[----:B------:R-:W-:-:S05]  /*1030*/  FFMA R36, R38, R36, R41 ;  /* 0x0000002426247223 */ /* 0x000fca0000000029 */
[----:B------:R-:W-:Y:S01]  /*1040*/  FSETP.GEU.AND P1, PT, R36, RZ, PT ;  /* 0x000000ff2400720b */ /* 0x000fe20003f2e000 */
[----:B------:R-:W-:-:S05]  /*1050*/  FFMA R32, R39, R32, R42 ;  /* 0x0000002027207223 */ /* 0x000fca000000002a */
[----:B------:R-:W-:Y:S01]  /*1060*/  FSETP.GEU.AND P2, PT, R32, RZ, PT ;  /* 0x000000ff2000720b */ /* 0x000fe20003f4e000 */
[----:B------:R-:W-:Y:S01]  /*1070*/  FADD R12, R12, R29 ;  /* 0x0000001d0c0c7221 */ /* 0x000fe20000000000 */
[----:B------:R-:W-:Y:S01]  /*1080*/  FADD R13, R13, R24 ;  /* 0x000000180d0d7221 */ /* 0x000fe20000000000 */
[----:B------:R-:W-:Y:S01]  /*1090*/  FADD R14, R14, R25 ;  /* 0x000000190e0e7221 */ /* 0x000fe20000000000 */
[----:B------:R-:W-:Y:S01]  /*10a0*/  FADD R15, R15, R2 ;  /* 0x000000020f0f7221 */ /* 0x000fe20000000000 */
[----:B------:R-:W-:Y:S01]  /*10b0*/  FADD R3, -R3, R12 ;  /* 0x0000000c03037221 */ /* 0x000fe20000000100 */
[----:B------:R-:W-:Y:S01]  /*10c0*/  FADD R4, -R4, R13 ;  /* 0x0000000d04047221 */ /* 0x000fe20000000100 */
[----:B------:R-:W-:Y:S01]  /*10d0*/  FADD R2, -R5, R14 ;  /* 0x0000000e05027221 */ /* 0x000fe20000000100 */
[----:B------:R-:W-:Y:S01]  /*10e0*/  FADD R6, -R6, R15 ;  /* 0x0000000f06067221 */ /* 0x000fe20000000100 */
[----:B------:R-:W-:Y:S01]  /*10f0*/  FMUL R3, R34, R3 ;  /* 0x0000000322037220 */ /* 0x000fe20000400000 */
[----:B------:R-:W-:Y:S01]  /*1100*/  FMUL R4, R35, R4 ;  /* 0x0000000423047220 */ /* 0x000fe20000400000 */
[----:B------:R-:W-:Y:S01]  /*1110*/  FMUL R2, R43, R2 ;  /* 0x000000022b027220 */ /* 0x000fe20000400000 */
[----:B------:R-:W-:Y:S01]  /*1120*/  FMUL R6, R33, R6 ;  /* 0x0000000621067220 */ /* 0x000fe20000400000 */
[----:B------:R-:W-:Y:S01]  /*1130*/  FFMA R3, R7, R3, R20 ;  /* 0x0000000307037223 */ /* 0x000fe20000000014 */
[----:B------:R-:W-:Y:S01]  /*1140*/  FFMA R8, R8, R4, R11 ;  /* 0x0000000408087223 */ /* 0x000fe2000000000b */
[----:B------:R-:W-:Y:S01]  /*1150*/  FFMA R2, R9, R2, R22 ;  /* 0x0000000209027223 */ /* 0x000fe20000000016 */
[----:B------:R-:W-:Y:S01]  /*1160*/  FFMA R10, R10, R6, R21 ;  /* 0x000000060a0a7223 */ /* 0x000fe20000000015 */
[----:B------:R-:W-:-:S02]  /*1170*/  SEL R5, R37, RZ, P6 ;  /* 0x000000ff25057207 */ /* 0x000fc40003000000 */
[----:B------:R-:W-:Y:S02]  /*1180*/  FSETP.GEU.AND P4, PT, R8, RZ, PT ;  /* 0x000000ff0800720b */ /* 0x000fe40003f8e000 */
[----:B------:R-:W-:Y:S02]  /*1190*/  FSETP.GEU.AND P3, PT, R2, RZ, PT ;  /* 0x000000ff0200720b */ /* 0x000fe40003f6e000 */
[----:B------:R-:W-:Y:S02]  /*11a0*/  FSETP.GEU.AND P5, PT, R3, RZ, PT ;  /* 0x000000ff0300720b */ /* 0x000fe40003fae000 */
[----:B------:R-:W-:Y:S02]  /*11b0*/  FSETP.GEU.AND P6, PT, R10, RZ, PT ;  /* 0x000000ff0a00720b */ /* 0x000fe40003fce000 */
[----:B------:R-:W-:Y:S02]  /*11c0*/  SEL R4, R23, RZ, P0 ;  /* 0x000000ff17047207 */ /* 0x000fe40000000000 */
[----:B------:R-:W-:-:S02]  /*11d0*/  SEL R6, R36, RZ, P1 ;  /* 0x000000ff24067207 */ /* 0x000fc40000800000 */
[----:B------:R-:W-:Y:S02]  /*11e0*/  SEL R7, R32, RZ, P2 ;  /* 0x000000ff20077207 */ /* 0x000fe40001000000 */
[----:B------:R-:W-:Y:S02]  /*11f0*/  SEL R22, R2, RZ, P3 ;  /* 0x000000ff02167207 */ /* 0x000fe40001800000 */
[----:B------:R-:W-:Y:S02]  /*1200*/  SEL R21, R8, RZ, P4 ;  /* 0x000000ff08157207 */ /* 0x000fe40002000000 */
[----:B------:R-:W-:Y:S02]  /*1210*/  SEL R20, R3, RZ, P5 ;  /* 0x000000ff03147207 */ /* 0x000fe40002800000 */
[----:B------:R-:W-:Y:S01]  /*1220*/  SEL R23, R10, RZ, P6 ;  /* 0x000000ff0a177207 */ /* 0x000fe20003000000 */
[----:B------:R-:W-:Y:S04]  /*1230*/  STG.E.128 desc[UR4][R26.64+0x800], R12 ;  /* 0x0008000c1a007986 */ /* 0x000fe8000c101d04 */
[----:B------:R-:W-:Y:S04]  /*1240*/  STG.E.128 desc[UR4][R30.64], R4 ;  /* 0x000000041e007986 */ /* 0x000fe8000c101d04 */
[----:B------:R-:W-:Y:S01]  /*1250*/  STG.E.128 desc[UR4][R30.64+0x800], R20 ;  /* 0x000800141e007986 */ /* 0x000fe2000c101d04 */
[----:B------:R-:W-:Y:S05]  /*1260*/  EXIT ;  /* 0x000000000000794d */ /* 0x000fea0003800000 */
.L_x_0:
[----:B------:R-:W-:-:S00]  /*1270*/  BRA `(.L_x_0) ;  /* 0xfffffffc00fc7947 */ /* 0x000fc0000383ffff */
[----:B------:R-:W-:-:S00]  /*1280*/  NOP ;  /* 0x0000000000007918 */ /* 0x000fc00000000000 */
[----:B------:R-:W-:-:S00]  /*1290*/  NOP ;  /* 0x0000000000007918 */ /* 0x000fc00000000000 */
[----:B------:R-:W-:-:S00]  /*12a0*/  NOP ;  /* 0x0000000000007918 */ /* 0x000fc00000000000 */
[----:B------:R-:W-:-:S00]  /*12b0*/  NOP ;  /* 0x0000000000007918 */ /* 0x000fc00000000000 */
[----:B------:R-:W-:-:S00]  /*12c0*/  NOP ;  /* 0x0000000000007918 */ /* 0x000fc00000000000 */
[----:B------:R-:W-:-:S00]  /*12d0*/  NOP ;  /* 0x0000000000007918 */ /* 0x000fc00000000000 */
[----:B------:R-:W-:-:S00]  /*12e0*/  NOP ;  /* 0x0000000000007918 */ /* 0x000fc00000000000 */
[----:B------:R-:W-:-:S00]  /*12f0*/  NOP ;  /* 0x0000000000007918 */ /* 0x000fc00000000000 */
.L_x_1:


//--------------------- .nv.global.init           --------------------------
	.section	.nv.global.init,"aw",@progbits
.nv.global.init:
	.type		_$_str,@object
	.size		_$_str,(_$_str_$_2 - _$_str)
_$_str:
        /*0000*/ 	.byte	0x5f, 0x5f, 0x43, 0x55, 0x44, 0x41, 0x5f, 0x46, 0x54, 0x5a, 0x00
	.type		_$_str_$_2,@object
	.size		_$_str_$_2,(.L_1 - _$_str_$_2)
_$_str_$_2:
        /*000b*/ 	.byte	0x5f, 0x5f, 0x43, 0x55, 0x44, 0x41, 0x5f, 0x50, 0x52, 0x45, 0x43, 0x5f, 0x53, 0x51, 0x52, 0x54
        /*001b*/ 	.byte	0x00
.L_1:


//--------------------- .nv.constant0.triton_poi_fused__native_batch_norm_legit_no_training_convolution_relu_0 --------------------------
	.section	.nv.constant0.triton_poi_fused__native_batch_norm_legit_no_training_convolution_relu_0,"a",@progbits
	.sectionflags	@""
	.align	4
.nv.constant0.triton_poi_fused__native_batch_norm_legit_no_training_convolution_relu_0:
	.zero		588
